	.headerflags	@"EF_CUDA_TEXMODE_UNIFIED EF_CUDA_64BIT_ADDRESS EF_CUDA_ACCELERATORS EF_CUDA_SM90 EF_CUDA_VIRTUAL_SM(EF_CUDA_SM90)"
	.elftype	@"ET_EXEC"


//--------------------- .nv.info                  --------------------------
	.section	.nv.info,"",@"SHT_CUDA_INFO"
	.align	4


	//----- nvinfo : EIATTR_REGCOUNT
	.align		4
        /*0000*/ 	.byte	0x04, 0x2f
        /*0002*/ 	.short	(.L_1 - .L_0)
	.align		4
.L_0:
        /*0004*/ 	.word	index@(triton_poi_fused_clone_5)
        /*0008*/ 	.word	0x0000000c


	//----- nvinfo : EIATTR_MIN_STACK_SIZE
	.align		4
.L_1:
        /*000c*/ 	.byte	0x04, 0x12
        /*000e*/ 	.short	(.L_3 - .L_2)
	.align		4
.L_2:
        /*0010*/ 	.word	index@(triton_poi_fused_clone_5)
        /*0014*/ 	.word	0x00000000


	//----- nvinfo : EIATTR_FRAME_SIZE
	.align		4
.L_3:
        /*0018*/ 	.byte	0x04, 0x11
        /*001a*/ 	.short	(.L_5 - .L_4)
	.align		4
.L_4:
        /*001c*/ 	.word	index@(triton_poi_fused_clone_5)
        /*0020*/ 	.word	0x00000000


	//----- nvinfo : EIATTR_MIN_STACK_SIZE
	.align		4
.L_5:
        /*0024*/ 	.byte	0x04, 0x12
        /*0026*/ 	.short	(.L_7 - .L_6)
	.align		4
.L_6:
        /*0028*/ 	.word	index@(triton_poi_fused_clone_5)
        /*002c*/ 	.word	0x00000000
.L_7:


//--------------------- .nv.info.triton_poi_fused_clone_5 --------------------------
	.section	.nv.info.triton_poi_fused_clone_5,"",@"SHT_CUDA_INFO"
	.sectionflags	@""
	.align	4


	//----- nvinfo : EIATTR_CUDA_API_VERSION
	.align		4
        /*0000*/ 	.byte	0x04, 0x37
        /*0002*/ 	.short	(.L_9 - .L_8)
.L_8:
        /*0004*/ 	.word	0x0000007c


	//----- nvinfo : EIATTR_KPARAM_INFO
	.align		4
.L_9:
        /*0008*/ 	.byte	0x04, 0x17
        /*000a*/ 	.short	(.L_11 - .L_10)
.L_10:
        /*000c*/ 	.word	0x00000000
        /*0010*/ 	.short	0x0003
        /*0012*/ 	.short	0x0014
        /*0014*/ 	.byte	0x00, 0xf0, 0x11, 0x00


	//----- nvinfo : EIATTR_KPARAM_INFO
	.align		4
.L_11:
        /*0018*/ 	.byte	0x04, 0x17
        /*001a*/ 	.short	(.L_13 - .L_12)
.L_12:
        /*001c*/ 	.word	0x00000000
        /*0020*/ 	.short	0x0002
        /*0022*/ 	.short	0x0010
        /*0024*/ 	.byte	0x00, 0xf0, 0x11, 0x00


	//----- nvinfo : EIATTR_KPARAM_INFO
	.align		4
.L_13:
        /*0028*/ 	.byte	0x04, 0x17
        /*002a*/ 	.short	(.L_15 - .L_14)
.L_14:
        /*002c*/ 	.word	0x00000000
        /*0030*/ 	.short	0x0001
        /*0032*/ 	.short	0x0008
        /*0034*/ 	.byte	0x00, 0xf4, 0x21, 0x00


	//----- nvinfo : EIATTR_KPARAM_INFO
	.align		4
.L_15:
        /*0038*/ 	.byte	0x04, 0x17
        /*003a*/ 	.short	(.L_17 - .L_16)
.L_16:
        /*003c*/ 	.word	0x00000000
        /*0040*/ 	.short	0x0000
        /*0042*/ 	.short	0x0000
        /*0044*/ 	.byte	0x00, 0xf4, 0x21, 0x00


	//----- nvinfo : EIATTR_SPARSE_MMA_MASK
	.align		4
.L_17:
        /*0048*/ 	.byte	0x03, 0x50
        /*004a*/ 	.short	0x0000


	//----- nvinfo : EIATTR_MAXREG_COUNT
	.align		4
        /*004c*/ 	.byte	0x03, 0x1b
        /*004e*/ 	.short	0x00ff


	//----- nvinfo : EIATTR_EXIT_INSTR_OFFSETS
	.align		4
        /*0050*/ 	.byte	0x04, 0x1c
        /*0052*/ 	.short	(.L_19 - .L_18)


	//   ....[0]....
.L_18:
        /*0054*/ 	.word	0x00000170


	//   ....[1]....
        /*0058*/ 	.word	0x00000190


	//----- nvinfo : EIATTR_REQNTID
	.align		4
.L_19:
        /*005c*/ 	.byte	0x04, 0x10
        /*005e*/ 	.short	(.L_21 - .L_20)
.L_20:
        /*0060*/ 	.word	0x00000020
        /*0064*/ 	.word	0x00000001
        /*0068*/ 	.word	0x00000001


	//----- nvinfo : EIATTR_CBANK_PARAM_SIZE
	.align		4
.L_21:
        /*006c*/ 	.byte	0x03, 0x19
        /*006e*/ 	.short	0x0018


	//----- nvinfo : EIATTR_PARAM_CBANK
	.align		4
        /*0070*/ 	.byte	0x04, 0x0a
        /*0072*/ 	.short	(.L_23 - .L_22)
	.align		4
.L_22:
        /*0074*/ 	.word	index@(.nv.constant0.triton_poi_fused_clone_5)
        /*0078*/ 	.short	0x0210
        /*007a*/ 	.short	0x0018


	//----- nvinfo : EIATTR_SW_WAR
	.align		4
.L_23:
        /*007c*/ 	.byte	0x04, 0x36
        /*007e*/ 	.short	(.L_25 - .L_24)
.L_24:
        /*0080*/ 	.word	0x00000008
.L_25:


//--------------------- .nv.callgraph             --------------------------
	.section	.nv.callgraph,"",@"SHT_CUDA_CALLGRAPH"
	.align	4
	.sectionentsize	8
	.align		4
        /*0000*/ 	.word	0x00000000
	.align		4
        /*0004*/ 	.word	0xffffffff
	.align		4
        /*0008*/ 	.word	0x00000000
	.align		4
        /*000c*/ 	.word	0xfffffffe
	.align		4
        /*0010*/ 	.word	0x00000000
	.align		4
        /*0014*/ 	.word	0xfffffffd
	.align		4
        /*0018*/ 	.word	0x00000000
	.align		4
        /*001c*/ 	.word	0xfffffffc


//--------------------- .text.triton_poi_fused_clone_5 --------------------------
	.section	.text.triton_poi_fused_clone_5,"ax",@progbits
	.align	128
        .global         triton_poi_fused_clone_5
        .type           triton_poi_fused_clone_5,@function
        .size           triton_poi_fused_clone_5,(.L_x_1 - triton_poi_fused_clone_5)
        .other          triton_poi_fused_clone_5,@"STO_CUDA_ENTRY STV_DEFAULT"
triton_poi_fused_clone_5:
.text.triton_poi_fused_clone_5:
[----:B------:R-:W0:Y:S02]  /*0000*/  LDC R1, c[0x0][0x28] ;  /* 0x00000a00ff017b82 */ /* 0x000e240000000800 */
[----:B------:R-:W1:Y:S01]  /*0010*/  S2R R8, SR_TID.X ;  /* 0x0000000000087919 */ /* 0x000e620000002100 */
[----:B------:R-:W2:Y:S01]  /*0020*/  S2UR UR4, SR_CTAID.Y ;  /* 0x00000000000479c3 */ /* 0x000ea20000002600 */
[----:B------:R-:W-:Y:S01]  /*0030*/  IMAD.MOV.U32 R9, RZ, RZ, RZ ;  /* 0x000000ffff097224 */ /* 0x000fe200078e00ff */
[----:B------:R-:W3:Y:S06]  /*0040*/  S2R R7, SR_CTAID.X ;  /* 0x0000000000077919 */ /* 0x000eec0000002500 */
[----:B------:R-:W4:Y:S01]  /*0050*/  LDC.64 R2, c[0x0][0x210] ;  /* 0x00008400ff027b82 */ /* 0x000f220000000a00 */
[----:B--2---:R-:W-:Y:S01]  /*0060*/  USHF.L.U32 UR4, UR4, 0x2, URZ ;  /* 0x0000000204047899 */ /* 0x004fe2000800063f */
[----:B-1----:R-:W-:-:S02]  /*0070*/  SHF.R.U32.HI R4, RZ, 0x2, R8 ;  /* 0x00000002ff047819 */ /* 0x002fc40000011608 */
[----:B------:R-:W-:Y:S02]  /*0080*/  LOP3.LUT R0, R8, 0x3, RZ, 0xc0, !PT ;  /* 0x0000000308007812 */ /* 0x000fe400078ec0ff */
[----:B------:R-:W-:-:S03]  /*0090*/  SGXT.U32 R4, R4, 0x2 ;  /* 0x000000020404781a */ /* 0x000fc60000000000 */
[----:B---3--:R-:W-:Y:S01]  /*00a0*/  IMAD R7, R7, 0x4, R0 ;  /* 0x0000000407077824 */ /* 0x008fe200078e0200 */
[----:B------:R-:W-:Y:S01]  /*00b0*/  LOP3.LUT R0, R4, UR4, RZ, 0xfc, !PT ;  /* 0x0000000404007c12 */ /* 0x000fe2000f8efcff */
[----:B------:R-:W-:-:S03]  /*00c0*/  ULDC.64 UR4, c[0x0][0x208] ;  /* 0x0000820000047ab9 */ /* 0x000fc60000000a00 */
[----:B------:R-:W-:Y:S01]  /*00d0*/  VIMNMX R6, R0, R7, !PT ;  /* 0x0000000700067248 */ /* 0x000fe20007fe0100 */
[----:B------:R-:W-:-:S03]  /*00e0*/  IMAD R5, R7, 0x4, R0 ;  /* 0x0000000407057824 */ /* 0x000fc600078e0200 */
[----:B------:R-:W-:Y:S01]  /*00f0*/  ISETP.GE.AND P0, PT, R6, 0x4, PT ;  /* 0x000000040600780c */ /* 0x000fe20003f06270 */
[----:B----4-:R-:W-:Y:S02]  /*0100*/  IMAD.WIDE R2, R5, 0x4, R2 ;  /* 0x0000000405027825 */ /* 0x010fe400078e0202 */
[----:B------:R-:W1:Y:S10]  /*0110*/  LDC.64 R4, c[0x0][0x218] ;  /* 0x00008600ff047b82 */ /* 0x000e740000000a00 */
[----:B------:R2:W5:Y:S01]  /*0120*/  @!P0 LDG.E R9, desc[UR4][R2.64] ;  /* 0x0000000402098981 */ /* 0x000562000c1e1900 */
[----:B------:R-:W-:Y:S01]  /*0130*/  LOP3.LUT P0, RZ, R8, 0x10, RZ, 0xc0, !PT ;  /* 0x0000001008ff7812 */ /* 0x000fe2000780c0ff */
[----:B------:R-:W-:-:S03]  /*0140*/  IMAD R7, R0, 0x4, R7 ;  /* 0x0000000400077824 */ /* 0x000fc600078e0207 */
[----:B------:R-:W-:Y:S01]  /*0150*/  ISETP.LT.AND P0, PT, R6, 0x4, !P0 ;  /* 0x000000040600780c */ /* 0x000fe20004701270 */
[----:B-1----:R-:W-:-:S12]  /*0160*/  IMAD.WIDE R4, R7, 0x4, R4 ;  /* 0x0000000407047825 */ /* 0x002fd800078e0204 */
[----:B--2---:R-:W-:Y:S05]  /*0170*/  @!P0 EXIT ;  /* 0x000000000000894d */ /* 0x004fea0003800000 */
[----:B-----5:R-:W-:Y:S01]  /*0180*/  STG.E desc[UR4][R4.64], R9 ;  /* 0x0000000904007986 */ /* 0x020fe2000c101904 */
[----:B------:R-:W-:Y:S05]  /*0190*/  EXIT ;  /* 0x000000000000794d */ /* 0x000fea0003800000 */
.L_x_0:
[----:B------:R-:W-:-:S00]  /*01a0*/  BRA `(.L_x_0) ;  /* 0xfffffffc00fc7947 */ /* 0x000fc0000383ffff */
[----:B------:R-:W-:-:S00]  /*01b0*/  NOP ;  /* 0x0000000000007918 */ /* 0x000fc00000000000 */
        /* <DEDUP_REMOVED lines=12> */
.L_x_1:


//--------------------- .nv.constant0.triton_poi_fused_clone_5 --------------------------
	.section	.nv.constant0.triton_poi_fused_clone_5,"a",@progbits
	.sectionflags	@""
	.align	4
.nv.constant0.triton_poi_fused_clone_5:
	.zero		552
